//
// Generated by NVIDIA NVVM Compiler
//
// Compiler Build ID: CL-36424714
// Cuda compilation tools, release 13.0, V13.0.88
// Based on NVVM 20.0.0
//

.version 9.0
.target sm_100
.address_size 64

	// .globl	_Z7reduce0PiS_
.extern .shared .align 16 .b8 sdata[];

.visible .entry _Z7reduce0PiS_(
	.param .u64 .ptr .align 1 _Z7reduce0PiS__param_0,
	.param .u64 .ptr .align 1 _Z7reduce0PiS__param_1
)
{
	.reg .pred 	%p<5>;
	.reg .b32 	%r<24>;
	.reg .b64 	%rd<9>;

	ld.param.u64 	%rd2, [_Z7reduce0PiS__param_0];
	ld.param.u64 	%rd1, [_Z7reduce0PiS__param_1];
	cvta.to.global.u64 	%rd3, %rd2;
	mov.u32 	%r1, %tid.x;
	mov.u32 	%r2, %ctaid.x;
	mov.u32 	%r3, %ntid.x;
	mad.lo.s32 	%r7, %r2, %r3, %r1;
	mul.wide.u32 	%rd4, %r7, 4;
	add.s64 	%rd5, %rd3, %rd4;
	ld.global.u32 	%r8, [%rd5];
	shl.b32 	%r9, %r1, 2;
	mov.u32 	%r10, sdata;
	add.s32 	%r11, %r10, %r9;
	st.shared.u32 	[%r11], %r8;
	bar.sync 	0;
	setp.lt.u32 	%p1, %r3, 2;
	@%p1 bra 	$L__BB0_5;
	mov.b32 	%r23, 1;
$L__BB0_2:
	shl.b32 	%r5, %r23, 1;
	mul.lo.s32 	%r6, %r5, %r1;
	setp.ge.u32 	%p2, %r6, %r3;
	@%p2 bra 	$L__BB0_4;
	add.s32 	%r13, %r6, %r23;
	shl.b32 	%r14, %r13, 2;
	add.s32 	%r16, %r10, %r14;
	ld.shared.u32 	%r17, [%r16];
	shl.b32 	%r18, %r6, 2;
	add.s32 	%r19, %r10, %r18;
	ld.shared.u32 	%r20, [%r19];
	max.s32 	%r21, %r17, %r20;
	st.shared.u32 	[%r19], %r21;
$L__BB0_4:
	bar.sync 	0;
	setp.lt.u32 	%p3, %r5, %r3;
	mov.u32 	%r23, %r5;
	@%p3 bra 	$L__BB0_2;
$L__BB0_5:
	setp.ne.s32 	%p4, %r1, 0;
	@%p4 bra 	$L__BB0_7;
	ld.shared.u32 	%r22, [sdata];
	cvta.to.global.u64 	%rd6, %rd1;
	mul.wide.u32 	%rd7, %r2, 4;
	add.s64 	%rd8, %rd6, %rd7;
	st.global.u32 	[%rd8], %r22;
$L__BB0_7:
	ret;

}


// ===== COMPILED SASS (sm_100) =====

	.target	sm_100

	.elftype	@"ET_EXEC"


//--------------------- .note.nv.tkinfo           --------------------------
	.section	.note.nv.tkinfo,"",@"SHT_NOTE"
	.sectionflags	@"SHF_NOTE_NV_TKINFO"
	.tkinfo
        /*0018*/ 	.word	0x00000002
        /*0030*/ 	.string	""
        /*0030*/ 	.string	"ptxas"
        /*0030*/ 	.string	"Cuda compilation tools, release 13.0, V13.0.88"
        /*0030*/ 	.string	"Build cuda_13.0.r13.0/compiler.36424714_0"
        /*0030*/ 	.string	"-arch sm_100 -m 64 "



//--------------------- .note.nv.cuinfo           --------------------------
	.section	.note.nv.cuinfo,"",@"SHT_NOTE"
	.sectionflags	@"SHF_NOTE_NV_CUINFO"
        /*0018*/ 	.short	0x0002
        /*001a*/ 	.short	0x0064
        /*001c*/ 	.short	0x0082
	.zero		2


//--------------------- .nv.info                  --------------------------
	.section	.nv.info,"",@"SHT_CUDA_INFO"
	.align	4


	//----- nvinfo : EIATTR_REGCOUNT
	.align		4
        /*0000*/ 	.byte	0x04, 0x2f
        /*0002*/ 	.short	(.L_1 - .L_0)
	.align		4
.L_0:
        /*0004*/ 	.word	index@(_Z7reduce0PiS_)
        /*0008*/ 	.word	0x0000000a


	//----- nvinfo : EIATTR_FRAME_SIZE
	.align		4
.L_1:
        /*000c*/ 	.byte	0x04, 0x11
        /*000e*/ 	.short	(.L_3 - .L_2)
	.align		4
.L_2:
        /*0010*/ 	.word	index@(_Z7reduce0PiS_)
        /*0014*/ 	.word	0x00000000


	//----- nvinfo : EIATTR_MIN_STACK_SIZE
	.align		4
.L_3:
        /*0018*/ 	.byte	0x04, 0x12
        /*001a*/ 	.short	(.L_5 - .L_4)
	.align		4
.L_4:
        /*001c*/ 	.word	index@(_Z7reduce0PiS_)
        /*0020*/ 	.word	0x00000000
.L_5:


//--------------------- .nv.compat                --------------------------
	.section	.nv.compat,"",@"SHT_CUDA_COMPAT_INFO"
	.align	4
        /*0000*/ 	.byte	0x02, 0x09, 0x00, 0x00, 0x02, 0x02, 0x01, 0x00, 0x02, 0x05, 0x05, 0x00, 0x03, 0x07, 0x01, 0x01
        /*0010*/ 	.byte	0x02, 0x03, 0x00, 0x00, 0x02, 0x06, 0x01, 0x00, 0x04, 0x0b, 0x08, 0x00, 0x09, 0x00, 0x00, 0x00
        /*0020*/ 	.byte	0x00, 0x00, 0x00, 0x00


//--------------------- .nv.info._Z7reduce0PiS_   --------------------------
	.section	.nv.info._Z7reduce0PiS_,"",@"SHT_CUDA_INFO"
	.sectionflags	@""
	.align	4


	//----- nvinfo : EIATTR_CUDA_API_VERSION
	.align		4
        /*0000*/ 	.byte	0x04, 0x37
        /*0002*/ 	.short	(.L_7 - .L_6)
.L_6:
        /*0004*/ 	.word	0x00000082


	//----- nvinfo : EIATTR_KPARAM_INFO
	.align		4
.L_7:
        /*0008*/ 	.byte	0x04, 0x17
        /*000a*/ 	.short	(.L_9 - .L_8)
.L_8:
        /*000c*/ 	.word	0x00000000
        /*0010*/ 	.short	0x0001
        /*0012*/ 	.short	0x0008
        /*0014*/ 	.byte	0x00, 0xf5, 0x21, 0x00


	//----- nvinfo : EIATTR_KPARAM_INFO
	.align		4
.L_9:
        /*0018*/ 	.byte	0x04, 0x17
        /*001a*/ 	.short	(.L_11 - .L_10)
.L_10:
        /*001c*/ 	.word	0x00000000
        /*0020*/ 	.short	0x0000
        /*0022*/ 	.short	0x0000
        /*0024*/ 	.byte	0x00, 0xf5, 0x21, 0x00


	//----- nvinfo : EIATTR_SPARSE_MMA_MASK
	.align		4
.L_11:
        /*0028*/ 	.byte	0x03, 0x50
        /*002a*/ 	.short	0x0000


	//----- nvinfo : EIATTR_MAXREG_COUNT
	.align		4
        /*002c*/ 	.byte	0x03, 0x1b
        /*002e*/ 	.short	0x00ff


	//----- nvinfo : EIATTR_NUM_BARRIERS
	.align		4
        /*0030*/ 	.byte	0x02, 0x4c
        /*0032*/ 	.byte	0x01
	.zero		1


	//----- nvinfo : EIATTR_MERCURY_ISA_VERSION
	.align		4
        /*0034*/ 	.byte	0x03, 0x5f
        /*0036*/ 	.short	0x0101


	//----- nvinfo : EIATTR_VRC_CTA_INIT_COUNT
	.align		4
        /*0038*/ 	.byte	0x02, 0x4a
	.zero		1
	.zero		1


	//----- nvinfo : EIATTR_EXIT_INSTR_OFFSETS
	.align		4
        /*003c*/ 	.byte	0x04, 0x1c
        /*003e*/ 	.short	(.L_13 - .L_12)


	//   ....[0]....
.L_12:
        /*0040*/ 	.word	0x00000210


	//   ....[1]....
        /*0044*/ 	.word	0x00000290


	//----- nvinfo : EIATTR_CBANK_PARAM_SIZE
	.align		4
.L_13:
        /*0048*/ 	.byte	0x03, 0x19
        /*004a*/ 	.short	0x0010


	//----- nvinfo : EIATTR_PARAM_CBANK
	.align		4
        /*004c*/ 	.byte	0x04, 0x0a
        /*004e*/ 	.short	(.L_15 - .L_14)
	.align		4
.L_14:
        /*0050*/ 	.word	index@(.nv.constant0._Z7reduce0PiS_)
        /*0054*/ 	.short	0x0380
        /*0056*/ 	.short	0x0010


	//----- nvinfo : EIATTR_SW_WAR
	.align		4
.L_15:
        /*0058*/ 	.byte	0x04, 0x36
        /*005a*/ 	.short	(.L_17 - .L_16)
.L_16:
        /*005c*/ 	.word	0x00000008
.L_17:


//--------------------- .nv.callgraph             --------------------------
	.section	.nv.callgraph,"",@"SHT_CUDA_CALLGRAPH"
	.align	4
	.sectionentsize	8
	.align		4
        /*0000*/ 	.word	0x00000000
	.align		4
        /*0004*/ 	.word	0xffffffff
	.align		4
        /*0008*/ 	.word	0x00000000
	.align		4
        /*000c*/ 	.word	0xfffffffe
	.align		4
        /*0010*/ 	.word	0x00000000
	.align		4
        /*0014*/ 	.word	0xfffffffd
	.align		4
        /*0018*/ 	.word	0x00000000
	.align		4
        /*001c*/ 	.word	0xfffffffc


//--------------------- .text._Z7reduce0PiS_      --------------------------
	.section	.text._Z7reduce0PiS_,"ax",@progbits
	.align	128
        .global         _Z7reduce0PiS_
        .type           _Z7reduce0PiS_,@function
        .size           _Z7reduce0PiS_,(.L_x_3 - _Z7reduce0PiS_)
        .other          _Z7reduce0PiS_,@"STO_CUDA_ENTRY STV_DEFAULT"
_Z7reduce0PiS_:
.text._Z7reduce0PiS_:
[----:B------:R-:W-:Y:S01]  /*0000*/  LDC R1, c[0x0][0x37c] ;  /* 0x0000df00ff017b82 */ /* 0x000fe20000000800 */
[----:B------:R-:W0:Y:S07]  /*0010*/  S2R R4, SR_TID.X ;  /* 0x0000000000047919 */ /* 0x000e2e0000002100 */
[----:B------:R-:W1:Y:S01]  /*0020*/  LDC.64 R2, c[0x0][0x380] ;  /* 0x0000e000ff027b82 */ /* 0x000e620000000a00 */
[----:B------:R-:W0:Y:S01]  /*0030*/  LDCU UR7, c[0x0][0x360] ;  /* 0x00006c00ff0777ac */ /* 0x000e220008000800 */
[----:B------:R-:W0:Y:S01]  /*0040*/  S2R R7, SR_CTAID.X ;  /* 0x0000000000077919 */ /* 0x000e220000002500 */
[----:B------:R-:W2:Y:S01]  /*0050*/  LDCU.64 UR8, c[0x0][0x358] ;  /* 0x00006b00ff0877ac */ /* 0x000ea20008000a00 */
[----:B0-----:R-:W-:-:S04]  /*0060*/  IMAD R5, R7, UR7, R4 ;  /* 0x0000000707057c24 */ /* 0x001fc8000f8e0204 */
[----:B-1----:R-:W-:-:S06]  /*0070*/  IMAD.WIDE.U32 R2, R5, 0x4, R2 ;  /* 0x0000000405027825 */ /* 0x002fcc00078e0002 */
[----:B--2---:R-:W2:Y:S01]  /*0080*/  LDG.E R2, desc[UR8][R2.64] ;  /* 0x0000000802027981 */ /* 0x004ea2000c1e1900 */
[----:B------:R-:W0:Y:S01]  /*0090*/  S2UR UR5, SR_CgaCtaId ;  /* 0x00000000000579c3 */ /* 0x000e220000008800 */
[----:B------:R-:W-:Y:S01]  /*00a0*/  UMOV UR4, 0x400 ;  /* 0x0000040000047882 */ /* 0x000fe20000000000 */
[----:B------:R-:W-:Y:S01]  /*00b0*/  UISETP.GE.U32.AND UP0, UPT, UR7, 0x2, UPT ;  /* 0x000000020700788c */ /* 0x000fe2000bf06070 */
[----:B------:R-:W-:Y:S01]  /*00c0*/  ISETP.NE.AND P1, PT, R4, RZ, PT ;  /* 0x000000ff0400720c */ /* 0x000fe20003f25270 */
[----:B0-----:R-:W-:-:S06]  /*00d0*/  ULEA UR4, UR5, UR4, 0x18 ;  /* 0x0000000405047291 */ /* 0x001fcc000f8ec0ff */
[----:B------:R-:W-:-:S05]  /*00e0*/  LEA R5, R4, UR4, 0x2 ;  /* 0x0000000404057c11 */ /* 0x000fca000f8e10ff */
[----:B--2---:R0:W-:Y:S01]  /*00f0*/  STS [R5], R2 ;  /* 0x0000000205007388 */ /* 0x0041e20000000800 */
[----:B------:R-:W-:Y:S06]  /*0100*/  BAR.SYNC.DEFER_BLOCKING 0x0 ;  /* 0x0000000000007b1d */ /* 0x000fec0000010000 */
[----:B------:R-:W-:Y:S05]  /*0110*/  BRA.U !UP0, `(.L_x_0) ;  /* 0x00000001083c7547 */ /* 0x000fea000b800000 */
[----:B------:R-:W-:-:S05]  /*0120*/  UMOV UR5, 0x1 ;  /* 0x0000000100057882 */ /* 0x000fca0000000000 */
.L_x_1:
[----:B------:R-:W-:-:S04]  /*0130*/  USHF.L.U32 UR6, UR5, 0x1, URZ ;  /* 0x0000000105067899 */ /* 0x000fc800080006ff */
[----:B------:R-:W-:Y:S02]  /*0140*/  UISETP.GE.U32.AND UP0, UPT, UR6, UR7, UPT ;  /* 0x000000070600728c */ /* 0x000fe4000bf06070 */
[----:B01----:R-:W-:-:S05]  /*0150*/  IMAD R2, R4, UR6, RZ ;  /* 0x0000000604027c24 */ /* 0x003fca000f8e02ff */
[----:B------:R-:W-:-:S13]  /*0160*/  ISETP.GE.U32.AND P0, PT, R2, UR7, PT ;  /* 0x0000000702007c0c */ /* 0x000fda000bf06070 */
[C---:B------:R-:W-:Y:S01]  /*0170*/  @!P0 VIADD R0, R2.reuse, UR5 ;  /* 0x0000000502008c36 */ /* 0x040fe20008000000 */
[----:B------:R-:W-:Y:S01]  /*0180*/  @!P0 LEA R2, R2, UR4, 0x2 ;  /* 0x0000000402028c11 */ /* 0x000fe2000f8e10ff */
[----:B------:R-:W-:-:S03]  /*0190*/  UMOV UR5, UR6 ;  /* 0x0000000600057c82 */ /* 0x000fc60008000000 */
[----:B------:R-:W-:Y:S01]  /*01a0*/  @!P0 LEA R0, R0, UR4, 0x2 ;  /* 0x0000000400008c11 */ /* 0x000fe2000f8e10ff */
[----:B------:R-:W-:Y:S05]  /*01b0*/  @!P0 LDS R3, [R2] ;  /* 0x0000000002038984 */ /* 0x000fea0000000800 */
[----:B------:R-:W0:Y:S02]  /*01c0*/  @!P0 LDS R0, [R0] ;  /* 0x0000000000008984 */ /* 0x000e240000000800 */
[----:B0-----:R-:W-:-:S05]  /*01d0*/  @!P0 VIMNMX R3, PT, PT, R0, R3, !PT ;  /* 0x0000000300038248 */ /* 0x001fca0007fe0100 */
[----:B------:R1:W-:Y:S01]  /*01e0*/  @!P0 STS [R2], R3 ;  /* 0x0000000302008388 */ /* 0x0003e20000000800 */
[----:B------:R-:W-:Y:S06]  /*01f0*/  BAR.SYNC.DEFER_BLOCKING 0x0 ;  /* 0x0000000000007b1d */ /* 0x000fec0000010000 */
[----:B------:R-:W-:Y:S05]  /*0200*/  BRA.U !UP0, `(.L_x_1) ;  /* 0xfffffffd08c87547 */ /* 0x000fea000b83ffff */
.L_x_0:
[----:B------:R-:W-:Y:S05]  /*0210*/  @P1 EXIT ;  /* 0x000000000000194d */ /* 0x000fea0003800000 */
[----:B------:R-:W2:Y:S01]  /*0220*/  S2UR UR5, SR_CgaCtaId ;  /* 0x00000000000579c3 */ /* 0x000ea20000008800 */
[----:B------:R-:W-:-:S07]  /*0230*/  UMOV UR4, 0x400 ;  /* 0x0000040000047882 */ /* 0x000fce0000000000 */
[----:B01----:R-:W0:Y:S01]  /*0240*/  LDC.64 R2, c[0x0][0x388] ;  /* 0x0000e200ff027b82 */ /* 0x003e220000000a00 */
[----:B--2---:R-:W-:Y:S01]  /*0250*/  ULEA UR4, UR5, UR4, 0x18 ;  /* 0x0000000405047291 */ /* 0x004fe2000f8ec0ff */
[----:B0-----:R-:W-:-:S08]  /*0260*/  IMAD.WIDE.U32 R2, R7, 0x4, R2 ;  /* 0x0000000407027825 */ /* 0x001fd000078e0002 */
[----:B------:R-:W0:Y:S04]  /*0270*/  LDS R5, [UR4] ;  /* 0x00000004ff057984 */ /* 0x000e280008000800 */
[----:B0-----:R-:W-:Y:S01]  /*0280*/  STG.E desc[UR8][R2.64], R5 ;  /* 0x0000000502007986 */ /* 0x001fe2000c101908 */
[----:B------:R-:W-:Y:S05]  /*0290*/  EXIT ;  /* 0x000000000000794d */ /* 0x000fea0003800000 */
.L_x_2:
[----:B------:R-:W-:-:S00]  /*02a0*/  BRA `(.L_x_2) ;  /* 0xfffffffc00fc7947 */ /* 0x000fc0000383ffff */
[----:B------:R-:W-:-:S00]  /*02b0*/  NOP ;  /* 0x0000000000007918 */ /* 0x000fc00000000000 */
        /* <DEDUP_REMOVED lines=12> */
.L_x_3:


//--------------------- .nv.shared._Z7reduce0PiS_ --------------------------
	.section	.nv.shared._Z7reduce0PiS_,"aw",@nobits
	.sectionflags	@""
	.align	16
	.zero		1024


//--------------------- .nv.shared.reserved.0     --------------------------
	.section	.nv.shared.reserved.0,"aw",@nobits
	.weak		__nv_reservedSMEM_offset_0_alias
	.size		__nv_reservedSMEM_offset_0_alias, 0, 64
	.other		__nv_reservedSMEM_offset_0_alias,@"STO_CUDA_RESERVED_SHARED STV_DEFAULT"
__nv_reservedSMEM_offset_0_alias:
	.zero		0
	.zero		64


//--------------------- .nv.constant0._Z7reduce0PiS_ --------------------------
	.section	.nv.constant0._Z7reduce0PiS_,"a",@progbits
	.sectionflags	@""
	.align	4
.nv.constant0._Z7reduce0PiS_:
	.zero		912


//--------------------- SYMBOLS --------------------------

	.type		.nv.reservedSmem.offset0,@object
	.size		.nv.reservedSmem.offset0,0x4
	.type		.nv.reservedSmem.cap,@object
	.size		.nv.reservedSmem.cap,0x4
